//
// Generated by NVIDIA NVVM Compiler
//
// Compiler Build ID: CL-36424714
// Cuda compilation tools, release 13.0, V13.0.88
// Based on NVVM 20.0.0
//

.version 9.0
.target sm_100
.address_size 64

	// .globl	_Z3AOSP9PointsAOSS0_i

.visible .entry _Z3AOSP9PointsAOSS0_i(
	.param .u64 .ptr .align 1 _Z3AOSP9PointsAOSS0_i_param_0,
	.param .u64 .ptr .align 1 _Z3AOSP9PointsAOSS0_i_param_1,
	.param .u32 _Z3AOSP9PointsAOSS0_i_param_2
)
{
	.reg .pred 	%p<2>;
	.reg .b32 	%r<10>;
	.reg .b64 	%rd<8>;

	ld.param.u64 	%rd1, [_Z3AOSP9PointsAOSS0_i_param_0];
	ld.param.u64 	%rd2, [_Z3AOSP9PointsAOSS0_i_param_1];
	ld.param.u32 	%r2, [_Z3AOSP9PointsAOSS0_i_param_2];
	mov.u32 	%r3, %ctaid.x;
	mov.u32 	%r4, %ntid.x;
	mov.u32 	%r5, %tid.x;
	mad.lo.s32 	%r1, %r3, %r4, %r5;
	setp.ge.s32 	%p1, %r1, %r2;
	@%p1 bra 	$L__BB0_2;
	cvta.to.global.u64 	%rd3, %rd1;
	cvta.to.global.u64 	%rd4, %rd2;
	mul.wide.s32 	%rd5, %r1, 8;
	add.s64 	%rd6, %rd3, %rd5;
	ld.global.u32 	%r6, [%rd6];
	ld.global.u32 	%r7, [%rd6+4];
	add.s32 	%r8, %r6, 10;
	add.s32 	%r9, %r7, 10;
	add.s64 	%rd7, %rd4, %rd5;
	st.global.u32 	[%rd7], %r8;
	st.global.u32 	[%rd7+4], %r9;
$L__BB0_2:
	ret;

}
	// .globl	_Z3SOAP9PointsSOAS0_i
.visible .entry _Z3SOAP9PointsSOAS0_i(
	.param .u64 .ptr .align 1 _Z3SOAP9PointsSOAS0_i_param_0,
	.param .u64 .ptr .align 1 _Z3SOAP9PointsSOAS0_i_param_1,
	.param .u32 _Z3SOAP9PointsSOAS0_i_param_2
)
{
	.reg .pred 	%p<2>;
	.reg .b32 	%r<10>;
	.reg .b64 	%rd<8>;

	ld.param.u64 	%rd1, [_Z3SOAP9PointsSOAS0_i_param_0];
	ld.param.u64 	%rd2, [_Z3SOAP9PointsSOAS0_i_param_1];
	ld.param.u32 	%r2, [_Z3SOAP9PointsSOAS0_i_param_2];
	mov.u32 	%r3, %ctaid.x;
	mov.u32 	%r4, %ntid.x;
	mov.u32 	%r5, %tid.x;
	mad.lo.s32 	%r1, %r3, %r4, %r5;
	setp.ge.s32 	%p1, %r1, %r2;
	@%p1 bra 	$L__BB1_2;
	cvta.to.global.u64 	%rd3, %rd1;
	cvta.to.global.u64 	%rd4, %rd2;
	mul.wide.s32 	%rd5, %r1, 4;
	add.s64 	%rd6, %rd3, %rd5;
	ld.global.u32 	%r6, [%rd6];
	add.s32 	%r7, %r6, 10;
	add.s64 	%rd7, %rd4, %rd5;
	st.global.u32 	[%rd7], %r7;
	ld.global.u32 	%r8, [%rd6+64];
	add.s32 	%r9, %r8, 10;
	st.global.u32 	[%rd7+64], %r9;
$L__BB1_2:
	ret;

}


// ===== COMPILED SASS (sm_100) =====

	.target	sm_100

	.elftype	@"ET_EXEC"


//--------------------- .note.nv.tkinfo           --------------------------
	.section	.note.nv.tkinfo,"",@"SHT_NOTE"
	.sectionflags	@"SHF_NOTE_NV_TKINFO"
	.tkinfo
        /*0018*/ 	.word	0x00000002
        /*0030*/ 	.string	""
        /*0030*/ 	.string	"ptxas"
        /*0030*/ 	.string	"Cuda compilation tools, release 13.0, V13.0.88"
        /*0030*/ 	.string	"Build cuda_13.0.r13.0/compiler.36424714_0"
        /*0030*/ 	.string	"-arch sm_100 -m 64 "



//--------------------- .note.nv.cuinfo           --------------------------
	.section	.note.nv.cuinfo,"",@"SHT_NOTE"
	.sectionflags	@"SHF_NOTE_NV_CUINFO"
        /*0018*/ 	.short	0x0002
        /*001a*/ 	.short	0x0064
        /*001c*/ 	.short	0x0082
	.zero		2


//--------------------- .nv.info                  --------------------------
	.section	.nv.info,"",@"SHT_CUDA_INFO"
	.align	4


	//----- nvinfo : EIATTR_REGCOUNT
	.align		4
        /*0000*/ 	.byte	0x04, 0x2f
        /*0002*/ 	.short	(.L_1 - .L_0)
	.align		4
.L_0:
        /*0004*/ 	.word	index@(_Z3AOSP9PointsAOSS0_i)
        /*0008*/ 	.word	0x0000000c


	//----- nvinfo : EIATTR_FRAME_SIZE
	.align		4
.L_1:
        /*000c*/ 	.byte	0x04, 0x11
        /*000e*/ 	.short	(.L_3 - .L_2)
	.align		4
.L_2:
        /*0010*/ 	.word	index@(_Z3AOSP9PointsAOSS0_i)
        /*0014*/ 	.word	0x00000000


	//----- nvinfo : EIATTR_REGCOUNT
	.align		4
.L_3:
        /*0018*/ 	.byte	0x04, 0x2f
        /*001a*/ 	.short	(.L_5 - .L_4)
	.align		4
.L_4:
        /*001c*/ 	.word	index@(_Z3SOAP9PointsSOAS0_i)
        /*0020*/ 	.word	0x0000000c


	//----- nvinfo : EIATTR_FRAME_SIZE
	.align		4
.L_5:
        /*0024*/ 	.byte	0x04, 0x11
        /*0026*/ 	.short	(.L_7 - .L_6)
	.align		4
.L_6:
        /*0028*/ 	.word	index@(_Z3SOAP9PointsSOAS0_i)
        /*002c*/ 	.word	0x00000000


	//----- nvinfo : EIATTR_MIN_STACK_SIZE
	.align		4
.L_7:
        /*0030*/ 	.byte	0x04, 0x12
        /*0032*/ 	.short	(.L_9 - .L_8)
	.align		4
.L_8:
        /*0034*/ 	.word	index@(_Z3SOAP9PointsSOAS0_i)
        /*0038*/ 	.word	0x00000000


	//----- nvinfo : EIATTR_MIN_STACK_SIZE
	.align		4
.L_9:
        /*003c*/ 	.byte	0x04, 0x12
        /*003e*/ 	.short	(.L_11 - .L_10)
	.align		4
.L_10:
        /*0040*/ 	.word	index@(_Z3AOSP9PointsAOSS0_i)
        /*0044*/ 	.word	0x00000000
.L_11:


//--------------------- .nv.compat                --------------------------
	.section	.nv.compat,"",@"SHT_CUDA_COMPAT_INFO"
	.align	4
        /*0000*/ 	.byte	0x02, 0x09, 0x00, 0x00, 0x02, 0x02, 0x01, 0x00, 0x02, 0x05, 0x05, 0x00, 0x03, 0x07, 0x01, 0x01
        /*0010*/ 	.byte	0x02, 0x03, 0x00, 0x00, 0x02, 0x06, 0x01, 0x00, 0x04, 0x0b, 0x08, 0x00, 0x09, 0x00, 0x00, 0x00
        /*0020*/ 	.byte	0x00, 0x00, 0x00, 0x00


//--------------------- .nv.info._Z3SOAP9PointsSOAS0_i --------------------------
	.section	.nv.info._Z3SOAP9PointsSOAS0_i,"",@"SHT_CUDA_INFO"
	.sectionflags	@""
	.align	4


	//----- nvinfo : EIATTR_CUDA_API_VERSION
	.align		4
        /*0000*/ 	.byte	0x04, 0x37
        /*0002*/ 	.short	(.L_13 - .L_12)
.L_12:
        /*0004*/ 	.word	0x00000082


	//----- nvinfo : EIATTR_KPARAM_INFO
	.align		4
.L_13:
        /*0008*/ 	.byte	0x04, 0x17
        /*000a*/ 	.short	(.L_15 - .L_14)
.L_14:
        /*000c*/ 	.word	0x00000000
        /*0010*/ 	.short	0x0002
        /*0012*/ 	.short	0x0010
        /*0014*/ 	.byte	0x00, 0xf0, 0x11, 0x00


	//----- nvinfo : EIATTR_KPARAM_INFO
	.align		4
.L_15:
        /*0018*/ 	.byte	0x04, 0x17
        /*001a*/ 	.short	(.L_17 - .L_16)
.L_16:
        /*001c*/ 	.word	0x00000000
        /*0020*/ 	.short	0x0001
        /*0022*/ 	.short	0x0008
        /*0024*/ 	.byte	0x00, 0xf5, 0x21, 0x00


	//----- nvinfo : EIATTR_KPARAM_INFO
	.align		4
.L_17:
        /*0028*/ 	.byte	0x04, 0x17
        /*002a*/ 	.short	(.L_19 - .L_18)
.L_18:
        /*002c*/ 	.word	0x00000000
        /*0030*/ 	.short	0x0000
        /*0032*/ 	.short	0x0000
        /*0034*/ 	.byte	0x00, 0xf5, 0x21, 0x00


	//----- nvinfo : EIATTR_SPARSE_MMA_MASK
	.align		4
.L_19:
        /*0038*/ 	.byte	0x03, 0x50
        /*003a*/ 	.short	0x0000


	//----- nvinfo : EIATTR_MAXREG_COUNT
	.align		4
        /*003c*/ 	.byte	0x03, 0x1b
        /*003e*/ 	.short	0x00ff


	//----- nvinfo : EIATTR_MERCURY_ISA_VERSION
	.align		4
        /*0040*/ 	.byte	0x03, 0x5f
        /*0042*/ 	.short	0x0101


	//----- nvinfo : EIATTR_VRC_CTA_INIT_COUNT
	.align		4
        /*0044*/ 	.byte	0x02, 0x4a
	.zero		1
	.zero		1


	//----- nvinfo : EIATTR_EXIT_INSTR_OFFSETS
	.align		4
        /*0048*/ 	.byte	0x04, 0x1c
        /*004a*/ 	.short	(.L_21 - .L_20)


	//   ....[0]....
.L_20:
        /*004c*/ 	.word	0x00000070


	//   ....[1]....
        /*0050*/ 	.word	0x00000130


	//----- nvinfo : EIATTR_CBANK_PARAM_SIZE
	.align		4
.L_21:
        /*0054*/ 	.byte	0x03, 0x19
        /*0056*/ 	.short	0x0014


	//----- nvinfo : EIATTR_PARAM_CBANK
	.align		4
        /*0058*/ 	.byte	0x04, 0x0a
        /*005a*/ 	.short	(.L_23 - .L_22)
	.align		4
.L_22:
        /*005c*/ 	.word	index@(.nv.constant0._Z3SOAP9PointsSOAS0_i)
        /*0060*/ 	.short	0x0380
        /*0062*/ 	.short	0x0014


	//----- nvinfo : EIATTR_SW_WAR
	.align		4
.L_23:
        /*0064*/ 	.byte	0x04, 0x36
        /*0066*/ 	.short	(.L_25 - .L_24)
.L_24:
        /*0068*/ 	.word	0x00000008
.L_25:


//--------------------- .nv.info._Z3AOSP9PointsAOSS0_i --------------------------
	.section	.nv.info._Z3AOSP9PointsAOSS0_i,"",@"SHT_CUDA_INFO"
	.sectionflags	@""
	.align	4


	//----- nvinfo : EIATTR_CUDA_API_VERSION
	.align		4
        /*0000*/ 	.byte	0x04, 0x37
        /*0002*/ 	.short	(.L_27 - .L_26)
.L_26:
        /*0004*/ 	.word	0x00000082


	//----- nvinfo : EIATTR_KPARAM_INFO
	.align		4
.L_27:
        /*0008*/ 	.byte	0x04, 0x17
        /*000a*/ 	.short	(.L_29 - .L_28)
.L_28:
        /*000c*/ 	.word	0x00000000
        /*0010*/ 	.short	0x0002
        /*0012*/ 	.short	0x0010
        /*0014*/ 	.byte	0x00, 0xf0, 0x11, 0x00


	//----- nvinfo : EIATTR_KPARAM_INFO
	.align		4
.L_29:
        /*0018*/ 	.byte	0x04, 0x17
        /*001a*/ 	.short	(.L_31 - .L_30)
.L_30:
        /*001c*/ 	.word	0x00000000
        /*0020*/ 	.short	0x0001
        /*0022*/ 	.short	0x0008
        /*0024*/ 	.byte	0x00, 0xf5, 0x21, 0x00


	//----- nvinfo : EIATTR_KPARAM_INFO
	.align		4
.L_31:
        /*0028*/ 	.byte	0x04, 0x17
        /*002a*/ 	.short	(.L_33 - .L_32)
.L_32:
        /*002c*/ 	.word	0x00000000
        /*0030*/ 	.short	0x0000
        /*0032*/ 	.short	0x0000
        /*0034*/ 	.byte	0x00, 0xf5, 0x21, 0x00


	//----- nvinfo : EIATTR_SPARSE_MMA_MASK
	.align		4
.L_33:
        /*0038*/ 	.byte	0x03, 0x50
        /*003a*/ 	.short	0x0000


	//----- nvinfo : EIATTR_MAXREG_COUNT
	.align		4
        /*003c*/ 	.byte	0x03, 0x1b
        /*003e*/ 	.short	0x00ff


	//----- nvinfo : EIATTR_MERCURY_ISA_VERSION
	.align		4
        /*0040*/ 	.byte	0x03, 0x5f
        /*0042*/ 	.short	0x0101


	//----- nvinfo : EIATTR_VRC_CTA_INIT_COUNT
	.align		4
        /*0044*/ 	.byte	0x02, 0x4a
	.zero		1
	.zero		1


	//----- nvinfo : EIATTR_EXIT_INSTR_OFFSETS
	.align		4
        /*0048*/ 	.byte	0x04, 0x1c
        /*004a*/ 	.short	(.L_35 - .L_34)


	//   ....[0]....
.L_34:
        /*004c*/ 	.word	0x00000070


	//   ....[1]....
        /*0050*/ 	.word	0x00000130


	//----- nvinfo : EIATTR_CBANK_PARAM_SIZE
	.align		4
.L_35:
        /*0054*/ 	.byte	0x03, 0x19
        /*0056*/ 	.short	0x0014


	//----- nvinfo : EIATTR_PARAM_CBANK
	.align		4
        /*0058*/ 	.byte	0x04, 0x0a
        /*005a*/ 	.short	(.L_37 - .L_36)
	.align		4
.L_36:
        /*005c*/ 	.word	index@(.nv.constant0._Z3AOSP9PointsAOSS0_i)
        /*0060*/ 	.short	0x0380
        /*0062*/ 	.short	0x0014


	//----- nvinfo : EIATTR_SW_WAR
	.align		4
.L_37:
        /*0064*/ 	.byte	0x04, 0x36
        /*0066*/ 	.short	(.L_39 - .L_38)
.L_38:
        /*0068*/ 	.word	0x00000008
.L_39:


//--------------------- .nv.callgraph             --------------------------
	.section	.nv.callgraph,"",@"SHT_CUDA_CALLGRAPH"
	.align	4
	.sectionentsize	8
	.align		4
        /*0000*/ 	.word	0x00000000
	.align		4
        /*0004*/ 	.word	0xffffffff
	.align		4
        /*0008*/ 	.word	0x00000000
	.align		4
        /*000c*/ 	.word	0xfffffffe
	.align		4
        /*0010*/ 	.word	0x00000000
	.align		4
        /*0014*/ 	.word	0xfffffffd
	.align		4
        /*0018*/ 	.word	0x00000000
	.align		4
        /*001c*/ 	.word	0xfffffffc


//--------------------- .text._Z3SOAP9PointsSOAS0_i --------------------------
	.section	.text._Z3SOAP9PointsSOAS0_i,"ax",@progbits
	.align	128
        .global         _Z3SOAP9PointsSOAS0_i
        .type           _Z3SOAP9PointsSOAS0_i,@function
        .size           _Z3SOAP9PointsSOAS0_i,(.L_x_2 - _Z3SOAP9PointsSOAS0_i)
        .other          _Z3SOAP9PointsSOAS0_i,@"STO_CUDA_ENTRY STV_DEFAULT"
_Z3SOAP9PointsSOAS0_i:
.text._Z3SOAP9PointsSOAS0_i:
[----:B------:R-:W-:Y:S01]  /*0000*/  LDC R1, c[0x0][0x37c] ;  /* 0x0000df00ff017b82 */ /* 0x000fe20000000800 */
[----:B------:R-:W0:Y:S07]  /*0010*/  S2R R0, SR_TID.X ;  /* 0x0000000000007919 */ /* 0x000e2e0000002100 */
[----:B------:R-:W0:Y:S01]  /*0020*/  S2UR UR4, SR_CTAID.X ;  /* 0x00000000000479c3 */ /* 0x000e220000002500 */
[----:B------:R-:W1:Y:S07]  /*0030*/  LDCU UR5, c[0x0][0x390] ;  /* 0x00007200ff0577ac */ /* 0x000e6e0008000800 */
[----:B------:R-:W0:Y:S02]  /*0040*/  LDC R7, c[0x0][0x360] ;  /* 0x0000d800ff077b82 */ /* 0x000e240000000800 */
[----:B0-----:R-:W-:-:S05]  /*0050*/  IMAD R7, R7, UR4, R0 ;  /* 0x0000000407077c24 */ /* 0x001fca000f8e0200 */
[----:B-1----:R-:W-:-:S13]  /*0060*/  ISETP.GE.AND P0, PT, R7, UR5, PT ;  /* 0x0000000507007c0c */ /* 0x002fda000bf06270 */
[----:B------:R-:W-:Y:S05]  /*0070*/  @P0 EXIT ;  /* 0x000000000000094d */ /* 0x000fea0003800000 */
[----:B------:R-:W0:Y:S01]  /*0080*/  LDC.64 R2, c[0x0][0x380] ;  /* 0x0000e000ff027b82 */ /* 0x000e220000000a00 */
[----:B------:R-:W1:Y:S07]  /*0090*/  LDCU.64 UR4, c[0x0][0x358] ;  /* 0x00006b00ff0477ac */ /* 0x000e6e0008000a00 */
[----:B------:R-:W2:Y:S01]  /*00a0*/  LDC.64 R4, c[0x0][0x388] ;  /* 0x0000e200ff047b82 */ /* 0x000ea20000000a00 */
[----:B0-----:R-:W-:-:S05]  /*00b0*/  IMAD.WIDE R2, R7, 0x4, R2 ;  /* 0x0000000407027825 */ /* 0x001fca00078e0202 */
[----:B-1----:R-:W3:Y:S01]  /*00c0*/  LDG.E R0, desc[UR4][R2.64] ;  /* 0x0000000402007981 */ /* 0x002ee2000c1e1900 */
[----:B--2---:R-:W-:Y:S01]  /*00d0*/  IMAD.WIDE R4, R7, 0x4, R4 ;  /* 0x0000000407047825 */ /* 0x004fe200078e0204 */
[----:B---3--:R-:W-:-:S05]  /*00e0*/  IADD3 R7, PT, PT, R0, 0xa, RZ ;  /* 0x0000000a00077810 */ /* 0x008fca0007ffe0ff */
[----:B------:R-:W-:Y:S04]  /*00f0*/  STG.E desc[UR4][R4.64], R7 ;  /* 0x0000000704007986 */ /* 0x000fe8000c101904 */
[----:B------:R-:W2:Y:S02]  /*0100*/  LDG.E R0, desc[UR4][R2.64+0x40] ;  /* 0x0000400402007981 */ /* 0x000ea4000c1e1900 */
[----:B--2---:R-:W-:-:S05]  /*0110*/  IADD3 R9, PT, PT, R0, 0xa, RZ ;  /* 0x0000000a00097810 */ /* 0x004fca0007ffe0ff */
[----:B------:R-:W-:Y:S01]  /*0120*/  STG.E desc[UR4][R4.64+0x40], R9 ;  /* 0x0000400904007986 */ /* 0x000fe2000c101904 */
[----:B------:R-:W-:Y:S05]  /*0130*/  EXIT ;  /* 0x000000000000794d */ /* 0x000fea0003800000 */
.L_x_0:
[----:B------:R-:W-:-:S00]  /*0140*/  BRA `(.L_x_0) ;  /* 0xfffffffc00fc7947 */ /* 0x000fc0000383ffff */
[----:B------:R-:W-:-:S00]  /*0150*/  NOP ;  /* 0x0000000000007918 */ /* 0x000fc00000000000 */
        /* <DEDUP_REMOVED lines=10> */
.L_x_2:


//--------------------- .text._Z3AOSP9PointsAOSS0_i --------------------------
	.section	.text._Z3AOSP9PointsAOSS0_i,"ax",@progbits
	.align	128
        .global         _Z3AOSP9PointsAOSS0_i
        .type           _Z3AOSP9PointsAOSS0_i,@function
        .size           _Z3AOSP9PointsAOSS0_i,(.L_x_3 - _Z3AOSP9PointsAOSS0_i)
        .other          _Z3AOSP9PointsAOSS0_i,@"STO_CUDA_ENTRY STV_DEFAULT"
_Z3AOSP9PointsAOSS0_i:
.text._Z3AOSP9PointsAOSS0_i:
        /* <DEDUP_REMOVED lines=12> */
[----:B-1----:R-:W3:Y:S04]  /*00c0*/  LDG.E R0, desc[UR4][R2.64] ;  /* 0x0000000402007981 */ /* 0x002ee8000c1e1900 */
[----:B------:R-:W4:Y:S01]  /*00d0*/  LDG.E R6, desc[UR4][R2.64+0x4] ;  /* 0x0000040402067981 */ /* 0x000f22000c1e1900 */
[----:B--2---:R-:W-:Y:S01]  /*00e0*/  IMAD.WIDE R4, R7, 0x8, R4 ;  /* 0x0000000807047825 */ /* 0x004fe200078e0204 */
[----:B---3--:R-:W-:Y:S02]  /*00f0*/  IADD3 R7, PT, PT, R0, 0xa, RZ ;  /* 0x0000000a00077810 */ /* 0x008fe40007ffe0ff */
[----:B----4-:R-:W-:-:S03]  /*0100*/  IADD3 R9, PT, PT, R6, 0xa, RZ ;  /* 0x0000000a06097810 */ /* 0x010fc60007ffe0ff */
[----:B------:R-:W-:Y:S04]  /*0110*/  STG.E desc[UR4][R4.64], R7 ;  /* 0x0000000704007986 */ /* 0x000fe8000c101904 */
[----:B------:R-:W-:Y:S01]  /*0120*/  STG.E desc[UR4][R4.64+0x4], R9 ;  /* 0x0000040904007986 */ /* 0x000fe2000c101904 */
[----:B------:R-:W-:Y:S05]  /*0130*/  EXIT ;  /* 0x000000000000794d */ /* 0x000fea0003800000 */
.L_x_1:
        /* <DEDUP_REMOVED lines=12> */
.L_x_3:


//--------------------- .nv.shared.reserved.0     --------------------------
	.section	.nv.shared.reserved.0,"aw",@nobits
	.weak		__nv_reservedSMEM_offset_0_alias
	.size		__nv_reservedSMEM_offset_0_alias, 0, 64
	.other		__nv_reservedSMEM_offset_0_alias,@"STO_CUDA_RESERVED_SHARED STV_DEFAULT"
__nv_reservedSMEM_offset_0_alias:
	.zero		0
	.zero		64


//--------------------- .nv.constant0._Z3SOAP9PointsSOAS0_i --------------------------
	.section	.nv.constant0._Z3SOAP9PointsSOAS0_i,"a",@progbits
	.sectionflags	@""
	.align	4
.nv.constant0._Z3SOAP9PointsSOAS0_i:
	.zero		916


//--------------------- .nv.constant0._Z3AOSP9PointsAOSS0_i --------------------------
	.section	.nv.constant0._Z3AOSP9PointsAOSS0_i,"a",@progbits
	.sectionflags	@""
	.align	4
.nv.constant0._Z3AOSP9PointsAOSS0_i:
	.zero		916


//--------------------- SYMBOLS --------------------------

	.type		.nv.reservedSmem.offset0,@object
	.size		.nv.reservedSmem.offset0,0x4
